//
// Generated by NVIDIA NVVM Compiler
//
// Compiler Build ID: CL-36424714
// Cuda compilation tools, release 13.0, V13.0.88
// Based on NVVM 20.0.0
//

.version 9.0
.target sm_100
.address_size 64

	// .globl	_Z14inicializa_GPUPiii

.visible .entry _Z14inicializa_GPUPiii(
	.param .u64 .ptr .align 1 _Z14inicializa_GPUPiii_param_0,
	.param .u32 _Z14inicializa_GPUPiii_param_1,
	.param .u32 _Z14inicializa_GPUPiii_param_2
)
{
	.reg .pred 	%p<3>;
	.reg .b32 	%r<8>;
	.reg .b64 	%rd<7>;

	ld.param.u64 	%rd2, [_Z14inicializa_GPUPiii_param_0];
	ld.param.u32 	%r2, [_Z14inicializa_GPUPiii_param_1];
	ld.param.u32 	%r3, [_Z14inicializa_GPUPiii_param_2];
	cvta.to.global.u64 	%rd1, %rd2;
	mov.u32 	%r4, %ctaid.x;
	mov.u32 	%r5, %ntid.x;
	mov.u32 	%r6, %tid.x;
	mad.lo.s32 	%r1, %r4, %r5, %r6;
	setp.ge.s32 	%p1, %r1, %r3;
	@%p1 bra 	$L__BB0_2;
	mul.wide.s32 	%rd3, %r1, 4;
	add.s64 	%rd4, %rd1, %rd3;
	st.global.u32 	[%rd4], %r1;
$L__BB0_2:
	setp.ge.s32 	%p2, %r1, %r2;
	@%p2 bra 	$L__BB0_4;
	mul.lo.s32 	%r7, %r3, %r1;
	mul.wide.s32 	%rd5, %r7, 4;
	add.s64 	%rd6, %rd1, %rd5;
	st.global.u32 	[%rd6], %r1;
$L__BB0_4:
	ret;

}
	// .globl	_Z13distancia_GPUPiiiPcS0_S_iii
.visible .entry _Z13distancia_GPUPiiiPcS0_S_iii(
	.param .u64 .ptr .align 1 _Z13distancia_GPUPiiiPcS0_S_iii_param_0,
	.param .u32 _Z13distancia_GPUPiiiPcS0_S_iii_param_1,
	.param .u32 _Z13distancia_GPUPiiiPcS0_S_iii_param_2,
	.param .u64 .ptr .align 1 _Z13distancia_GPUPiiiPcS0_S_iii_param_3,
	.param .u64 .ptr .align 1 _Z13distancia_GPUPiiiPcS0_S_iii_param_4,
	.param .u64 .ptr .align 1 _Z13distancia_GPUPiiiPcS0_S_iii_param_5,
	.param .u32 _Z13distancia_GPUPiiiPcS0_S_iii_param_6,
	.param .u32 _Z13distancia_GPUPiiiPcS0_S_iii_param_7,
	.param .u32 _Z13distancia_GPUPiiiPcS0_S_iii_param_8
)
{
	.reg .pred 	%p<38>;
	.reg .b16 	%rs<7>;
	.reg .b32 	%r<118>;
	.reg .b64 	%rd<46>;

	ld.param.u64 	%rd7, [_Z13distancia_GPUPiiiPcS0_S_iii_param_0];
	ld.param.u32 	%r43, [_Z13distancia_GPUPiiiPcS0_S_iii_param_1];
	ld.param.u32 	%r44, [_Z13distancia_GPUPiiiPcS0_S_iii_param_2];
	ld.param.u64 	%rd5, [_Z13distancia_GPUPiiiPcS0_S_iii_param_3];
	ld.param.u64 	%rd8, [_Z13distancia_GPUPiiiPcS0_S_iii_param_4];
	ld.param.u32 	%r45, [_Z13distancia_GPUPiiiPcS0_S_iii_param_6];
	ld.param.u32 	%r46, [_Z13distancia_GPUPiiiPcS0_S_iii_param_7];
	ld.param.u32 	%r47, [_Z13distancia_GPUPiiiPcS0_S_iii_param_8];
	cvta.to.global.u64 	%rd1, %rd8;
	cvta.to.global.u64 	%rd2, %rd7;
	mov.u32 	%r1, %ctaid.x;
	mov.u32 	%r48, %ntid.x;
	mov.u32 	%r2, %tid.x;
	mad.lo.s32 	%r3, %r1, %r48, %r2;
	setp.lt.s32 	%p1, %r47, 1;
	@%p1 bra 	$L__BB1_21;
	shl.b32 	%r50, %r47, 1;
	add.s32 	%r51, %r50, -1;
	cvta.to.global.u64 	%rd9, %rd5;
	mul.lo.s32 	%r52, %r46, %r45;
	sub.s32 	%r4, %r52, %r3;
	add.s32 	%r5, %r44, -1;
	add.s32 	%r6, %r43, -1;
	cvt.s64.s32 	%rd10, %r3;
	add.s64 	%rd3, %rd9, %rd10;
	sub.s32 	%r53, %r46, %r1;
	mul.lo.s32 	%r7, %r53, %r45;
	add.s32 	%r8, %r7, 1;
	mul.lo.s32 	%r54, %r44, %r3;
	sub.s32 	%r9, %r54, %r2;
	add.s32 	%r10, %r9, %r7;
	add.s32 	%r11, %r54, %r7;
	setp.lt.s32 	%p2, %r51, 2;
	mov.b32 	%r115, 0;
	mov.u32 	%r112, %r115;
	@%p2 bra 	$L__BB1_15;
	sub.s32 	%r107, %r11, %r2;
	neg.s32 	%r106, %r2;
	mad.lo.s32 	%r57, %r44, %r3, %r44;
	add.s32 	%r58, %r57, %r7;
	sub.s32 	%r105, %r58, %r2;
	mov.b32 	%r112, 0;
	mov.b32 	%r109, 1;
	mov.u32 	%r108, %r4;
$L__BB1_3:
	setp.ge.u32 	%p3, %r2, %r47;
	setp.ge.s32 	%p4, %r3, %r6;
	add.s32 	%r21, %r109, -1;
	setp.lt.u32 	%p5, %r21, %r2;
	setp.ge.s32 	%p6, %r106, %r47;
	setp.ge.s32 	%p7, %r108, %r5;
	or.pred  	%p8, %p6, %p7;
	or.pred  	%p9, %p8, %p5;
	or.pred  	%p10, %p9, %p4;
	add.s32 	%r59, %r107, 1;
	mul.wide.u32 	%rd11, %r59, 4;
	add.s64 	%rd4, %rd2, %rd11;
	or.pred  	%p11, %p3, %p10;
	@%p11 bra 	$L__BB1_8;
	ld.global.u8 	%rs1, [%rd3+1];
	add.s32 	%r60, %r8, %r112;
	cvt.u64.u32 	%rd12, %r60;
	add.s64 	%rd13, %rd1, %rd12;
	ld.global.u8 	%rs2, [%rd13];
	setp.ne.s16 	%p12, %rs1, %rs2;
	@%p12 bra 	$L__BB1_6;
	mul.wide.u32 	%rd16, %r107, 4;
	add.s64 	%rd17, %rd2, %rd16;
	ld.global.u32 	%r111, [%rd17];
	bra.uni 	$L__BB1_7;
$L__BB1_6:
	mul.wide.u32 	%rd14, %r107, 4;
	add.s64 	%rd15, %rd2, %rd14;
	ld.global.u32 	%r61, [%rd15];
	add.s32 	%r111, %r61, 1;
$L__BB1_7:
	ld.global.u32 	%r62, [%rd4];
	setp.gt.s32 	%p13, %r111, %r62;
	add.s32 	%r63, %r62, 1;
	selp.b32 	%r64, %r63, %r111, %p13;
	mul.wide.u32 	%rd18, %r105, 4;
	add.s64 	%rd19, %rd2, %rd18;
	ld.global.u32 	%r65, [%rd19];
	add.s32 	%r66, %r65, 1;
	min.s32 	%r67, %r66, %r64;
	add.s32 	%r68, %r105, 1;
	mul.wide.u32 	%rd20, %r68, 4;
	add.s64 	%rd21, %rd2, %rd20;
	st.global.u32 	[%rd21], %r67;
	add.s32 	%r112, %r112, 1;
$L__BB1_8:
	bar.sync 	0;
	setp.lt.u32 	%p16, %r109, %r2;
	add.s32 	%r69, %r106, 1;
	setp.ge.s32 	%p17, %r69, %r47;
	add.s32 	%r70, %r108, 1;
	setp.ge.s32 	%p18, %r70, %r5;
	or.pred  	%p19, %p17, %p18;
	or.pred  	%p20, %p19, %p16;
	or.pred  	%p21, %p20, %p4;
	or.pred  	%p22, %p3, %p21;
	@%p22 bra 	$L__BB1_13;
	ld.global.u8 	%rs3, [%rd3+1];
	add.s32 	%r71, %r8, %r112;
	cvt.u64.u32 	%rd22, %r71;
	add.s64 	%rd23, %rd1, %rd22;
	ld.global.u8 	%rs4, [%rd23];
	setp.eq.s16 	%p23, %rs3, %rs4;
	@%p23 bra 	$L__BB1_11;
	ld.global.u32 	%r72, [%rd4];
	add.s32 	%r113, %r72, 1;
	bra.uni 	$L__BB1_12;
$L__BB1_11:
	ld.global.u32 	%r113, [%rd4];
$L__BB1_12:
	add.s32 	%r73, %r107, 2;
	mul.wide.u32 	%rd24, %r73, 4;
	add.s64 	%rd25, %rd2, %rd24;
	ld.global.u32 	%r74, [%rd25];
	setp.gt.s32 	%p24, %r113, %r74;
	add.s32 	%r75, %r74, 1;
	selp.b32 	%r76, %r75, %r113, %p24;
	add.s32 	%r77, %r105, 1;
	mul.wide.u32 	%rd26, %r77, 4;
	add.s64 	%rd27, %rd2, %rd26;
	ld.global.u32 	%r78, [%rd27];
	add.s32 	%r79, %r78, 1;
	min.s32 	%r80, %r79, %r76;
	add.s32 	%r81, %r105, 2;
	mul.wide.u32 	%rd28, %r81, 4;
	add.s64 	%rd29, %rd2, %rd28;
	st.global.u32 	[%rd29], %r80;
	add.s32 	%r112, %r112, 1;
$L__BB1_13:
	bar.sync 	0;
	add.s32 	%r109, %r109, 2;
	add.s32 	%r108, %r108, 2;
	add.s32 	%r107, %r107, 2;
	add.s32 	%r106, %r106, 2;
	add.s32 	%r105, %r105, 2;
	shl.b32 	%r82, %r47, 1;
	add.s32 	%r83, %r82, -4;
	setp.ne.s32 	%p25, %r21, %r83;
	@%p25 bra 	$L__BB1_3;
	add.s32 	%r115, %r109, -1;
$L__BB1_15:
	setp.ge.u32 	%p26, %r2, %r47;
	setp.ge.s32 	%p27, %r3, %r6;
	setp.lt.u32 	%p28, %r115, %r2;
	sub.s32 	%r85, %r115, %r2;
	setp.ge.s32 	%p29, %r85, %r47;
	add.s32 	%r86, %r4, %r115;
	setp.ge.s32 	%p30, %r86, %r5;
	or.pred  	%p31, %p29, %p30;
	or.pred  	%p32, %p31, %p28;
	or.pred  	%p33, %p32, %p27;
	or.pred  	%p34, %p26, %p33;
	@%p34 bra 	$L__BB1_20;
	ld.global.u8 	%rs5, [%rd3+1];
	add.s32 	%r87, %r8, %r112;
	cvt.u64.u32 	%rd30, %r87;
	add.s64 	%rd31, %rd1, %rd30;
	ld.global.u8 	%rs6, [%rd31];
	setp.eq.s16 	%p35, %rs5, %rs6;
	@%p35 bra 	$L__BB1_18;
	add.s32 	%r88, %r10, %r115;
	mul.wide.u32 	%rd32, %r88, 4;
	add.s64 	%rd33, %rd2, %rd32;
	ld.global.u32 	%r89, [%rd33];
	add.s32 	%r117, %r89, 1;
	bra.uni 	$L__BB1_19;
$L__BB1_18:
	add.s32 	%r90, %r10, %r115;
	mul.wide.u32 	%rd34, %r90, 4;
	add.s64 	%rd35, %rd2, %rd34;
	ld.global.u32 	%r117, [%rd35];
$L__BB1_19:
	add.s32 	%r91, %r8, %r9;
	add.s32 	%r92, %r91, %r115;
	mul.wide.u32 	%rd36, %r92, 4;
	add.s64 	%rd37, %rd2, %rd36;
	ld.global.u32 	%r93, [%rd37];
	setp.gt.s32 	%p36, %r117, %r93;
	add.s32 	%r94, %r93, 1;
	selp.b32 	%r95, %r94, %r117, %p36;
	add.s32 	%r96, %r11, %r44;
	sub.s32 	%r97, %r96, %r2;
	add.s32 	%r98, %r97, %r115;
	mul.wide.u32 	%rd38, %r98, 4;
	add.s64 	%rd39, %rd2, %rd38;
	ld.global.u32 	%r99, [%rd39];
	add.s32 	%r100, %r99, 1;
	min.s32 	%r101, %r100, %r95;
	add.s32 	%r102, %r98, 1;
	mul.wide.u32 	%rd40, %r102, 4;
	add.s64 	%rd41, %rd2, %rd40;
	st.global.u32 	[%rd41], %r101;
$L__BB1_20:
	bar.sync 	0;
$L__BB1_21:
	setp.ne.s32 	%p37, %r3, 0;
	@%p37 bra 	$L__BB1_23;
	ld.param.u64 	%rd45, [_Z13distancia_GPUPiiiPcS0_S_iii_param_5];
	mul.lo.s32 	%r103, %r44, %r43;
	mul.wide.s32 	%rd42, %r103, 4;
	add.s64 	%rd43, %rd2, %rd42;
	ld.global.u32 	%r104, [%rd43+-4];
	cvta.to.global.u64 	%rd44, %rd45;
	st.global.u32 	[%rd44], %r104;
$L__BB1_23:
	ret;

}


// ===== COMPILED SASS (sm_100) =====

	.target	sm_100

	.elftype	@"ET_EXEC"


//--------------------- .note.nv.tkinfo           --------------------------
	.section	.note.nv.tkinfo,"",@"SHT_NOTE"
	.sectionflags	@"SHF_NOTE_NV_TKINFO"
	.tkinfo
        /*0018*/ 	.word	0x00000002
        /*0030*/ 	.string	""
        /*0030*/ 	.string	"ptxas"
        /*0030*/ 	.string	"Cuda compilation tools, release 13.0, V13.0.88"
        /*0030*/ 	.string	"Build cuda_13.0.r13.0/compiler.36424714_0"
        /*0030*/ 	.string	"-arch sm_100 -m 64 "



//--------------------- .note.nv.cuinfo           --------------------------
	.section	.note.nv.cuinfo,"",@"SHT_NOTE"
	.sectionflags	@"SHF_NOTE_NV_CUINFO"
        /*0018*/ 	.short	0x0002
        /*001a*/ 	.short	0x0064
        /*001c*/ 	.short	0x0082
	.zero		2


//--------------------- .nv.info                  --------------------------
	.section	.nv.info,"",@"SHT_CUDA_INFO"
	.align	4


	//----- nvinfo : EIATTR_REGCOUNT
	.align		4
        /*0000*/ 	.byte	0x04, 0x2f
        /*0002*/ 	.short	(.L_1 - .L_0)
	.align		4
.L_0:
        /*0004*/ 	.word	index@(_Z14inicializa_GPUPiii)
        /*0008*/ 	.word	0x0000000a


	//----- nvinfo : EIATTR_FRAME_SIZE
	.align		4
.L_1:
        /*000c*/ 	.byte	0x04, 0x11
        /*000e*/ 	.short	(.L_3 - .L_2)
	.align		4
.L_2:
        /*0010*/ 	.word	index@(_Z14inicializa_GPUPiii)
        /*0014*/ 	.word	0x00000000


	//----- nvinfo : EIATTR_REGCOUNT
	.align		4
.L_3:
        /*0018*/ 	.byte	0x04, 0x2f
        /*001a*/ 	.short	(.L_5 - .L_4)
	.align		4
.L_4:
        /*001c*/ 	.word	index@(_Z13distancia_GPUPiiiPcS0_S_iii)
        /*0020*/ 	.word	0x00000020


	//----- nvinfo : EIATTR_FRAME_SIZE
	.align		4
.L_5:
        /*0024*/ 	.byte	0x04, 0x11
        /*0026*/ 	.short	(.L_7 - .L_6)
	.align		4
.L_6:
        /*0028*/ 	.word	index@(_Z13distancia_GPUPiiiPcS0_S_iii)
        /*002c*/ 	.word	0x00000000


	//----- nvinfo : EIATTR_MIN_STACK_SIZE
	.align		4
.L_7:
        /*0030*/ 	.byte	0x04, 0x12
        /*0032*/ 	.short	(.L_9 - .L_8)
	.align		4
.L_8:
        /*0034*/ 	.word	index@(_Z13distancia_GPUPiiiPcS0_S_iii)
        /*0038*/ 	.word	0x00000000


	//----- nvinfo : EIATTR_MIN_STACK_SIZE
	.align		4
.L_9:
        /*003c*/ 	.byte	0x04, 0x12
        /*003e*/ 	.short	(.L_11 - .L_10)
	.align		4
.L_10:
        /*0040*/ 	.word	index@(_Z14inicializa_GPUPiii)
        /*0044*/ 	.word	0x00000000
.L_11:


//--------------------- .nv.compat                --------------------------
	.section	.nv.compat,"",@"SHT_CUDA_COMPAT_INFO"
	.align	4
        /*0000*/ 	.byte	0x02, 0x09, 0x00, 0x00, 0x02, 0x02, 0x01, 0x00, 0x02, 0x05, 0x05, 0x00, 0x03, 0x07, 0x01, 0x01
        /*0010*/ 	.byte	0x02, 0x03, 0x00, 0x00, 0x02, 0x06, 0x01, 0x00, 0x04, 0x0b, 0x08, 0x00, 0x09, 0x00, 0x00, 0x00
        /*0020*/ 	.byte	0x00, 0x00, 0x00, 0x00


//--------------------- .nv.info._Z13distancia_GPUPiiiPcS0_S_iii --------------------------
	.section	.nv.info._Z13distancia_GPUPiiiPcS0_S_iii,"",@"SHT_CUDA_INFO"
	.sectionflags	@""
	.align	4


	//----- nvinfo : EIATTR_CUDA_API_VERSION
	.align		4
        /*0000*/ 	.byte	0x04, 0x37
        /*0002*/ 	.short	(.L_13 - .L_12)
.L_12:
        /*0004*/ 	.word	0x00000082


	//----- nvinfo : EIATTR_KPARAM_INFO
	.align		4
.L_13:
        /*0008*/ 	.byte	0x04, 0x17
        /*000a*/ 	.short	(.L_15 - .L_14)
.L_14:
        /*000c*/ 	.word	0x00000000
        /*0010*/ 	.short	0x0008
        /*0012*/ 	.short	0x0030
        /*0014*/ 	.byte	0x00, 0xf0, 0x11, 0x00


	//----- nvinfo : EIATTR_KPARAM_INFO
	.align		4
.L_15:
        /*0018*/ 	.byte	0x04, 0x17
        /*001a*/ 	.short	(.L_17 - .L_16)
.L_16:
        /*001c*/ 	.word	0x00000000
        /*0020*/ 	.short	0x0007
        /*0022*/ 	.short	0x002c
        /*0024*/ 	.byte	0x00, 0xf0, 0x11, 0x00


	//----- nvinfo : EIATTR_KPARAM_INFO
	.align		4
.L_17:
        /*0028*/ 	.byte	0x04, 0x17
        /*002a*/ 	.short	(.L_19 - .L_18)
.L_18:
        /*002c*/ 	.word	0x00000000
        /*0030*/ 	.short	0x0006
        /*0032*/ 	.short	0x0028
        /*0034*/ 	.byte	0x00, 0xf0, 0x11, 0x00


	//----- nvinfo : EIATTR_KPARAM_INFO
	.align		4
.L_19:
        /*0038*/ 	.byte	0x04, 0x17
        /*003a*/ 	.short	(.L_21 - .L_20)
.L_20:
        /*003c*/ 	.word	0x00000000
        /*0040*/ 	.short	0x0005
        /*0042*/ 	.short	0x0020
        /*0044*/ 	.byte	0x00, 0xf5, 0x21, 0x00


	//----- nvinfo : EIATTR_KPARAM_INFO
	.align		4
.L_21:
        /*0048*/ 	.byte	0x04, 0x17
        /*004a*/ 	.short	(.L_23 - .L_22)
.L_22:
        /*004c*/ 	.word	0x00000000
        /*0050*/ 	.short	0x0004
        /*0052*/ 	.short	0x0018
        /*0054*/ 	.byte	0x00, 0xf5, 0x21, 0x00


	//----- nvinfo : EIATTR_KPARAM_INFO
	.align		4
.L_23:
        /*0058*/ 	.byte	0x04, 0x17
        /*005a*/ 	.short	(.L_25 - .L_24)
.L_24:
        /*005c*/ 	.word	0x00000000
        /*0060*/ 	.short	0x0003
        /*0062*/ 	.short	0x0010
        /*0064*/ 	.byte	0x00, 0xf5, 0x21, 0x00


	//----- nvinfo : EIATTR_KPARAM_INFO
	.align		4
.L_25:
        /*0068*/ 	.byte	0x04, 0x17
        /*006a*/ 	.short	(.L_27 - .L_26)
.L_26:
        /*006c*/ 	.word	0x00000000
        /*0070*/ 	.short	0x0002
        /*0072*/ 	.short	0x000c
        /*0074*/ 	.byte	0x00, 0xf0, 0x11, 0x00


	//----- nvinfo : EIATTR_KPARAM_INFO
	.align		4
.L_27:
        /*0078*/ 	.byte	0x04, 0x17
        /*007a*/ 	.short	(.L_29 - .L_28)
.L_28:
        /*007c*/ 	.word	0x00000000
        /*0080*/ 	.short	0x0001
        /*0082*/ 	.short	0x0008
        /*0084*/ 	.byte	0x00, 0xf0, 0x11, 0x00


	//----- nvinfo : EIATTR_KPARAM_INFO
	.align		4
.L_29:
        /*0088*/ 	.byte	0x04, 0x17
        /*008a*/ 	.short	(.L_31 - .L_30)
.L_30:
        /*008c*/ 	.word	0x00000000
        /*0090*/ 	.short	0x0000
        /*0092*/ 	.short	0x0000
        /*0094*/ 	.byte	0x00, 0xf5, 0x21, 0x00


	//----- nvinfo : EIATTR_SPARSE_MMA_MASK
	.align		4
.L_31:
        /*0098*/ 	.byte	0x03, 0x50
        /*009a*/ 	.short	0x0000


	//----- nvinfo : EIATTR_MAXREG_COUNT
	.align		4
        /*009c*/ 	.byte	0x03, 0x1b
        /*009e*/ 	.short	0x00ff


	//----- nvinfo : EIATTR_NUM_BARRIERS
	.align		4
        /*00a0*/ 	.byte	0x02, 0x4c
        /*00a2*/ 	.byte	0x01
	.zero		1


	//----- nvinfo : EIATTR_MERCURY_ISA_VERSION
	.align		4
        /*00a4*/ 	.byte	0x03, 0x5f
        /*00a6*/ 	.short	0x0101


	//----- nvinfo : EIATTR_VRC_CTA_INIT_COUNT
	.align		4
        /*00a8*/ 	.byte	0x02, 0x4a
	.zero		1
	.zero		1


	//----- nvinfo : EIATTR_EXIT_INSTR_OFFSETS
	.align		4
        /*00ac*/ 	.byte	0x04, 0x1c
        /*00ae*/ 	.short	(.L_33 - .L_32)


	//   ....[0]....
.L_32:
        /*00b0*/ 	.word	0x000009b0


	//   ....[1]....
        /*00b4*/ 	.word	0x00000a30


	//----- nvinfo : EIATTR_CRS_STACK_SIZE
	.align		4
.L_33:
        /*00b8*/ 	.byte	0x04, 0x1e
        /*00ba*/ 	.short	(.L_35 - .L_34)
.L_34:
        /*00bc*/ 	.word	0x00000000


	//----- nvinfo : EIATTR_CBANK_PARAM_SIZE
	.align		4
.L_35:
        /*00c0*/ 	.byte	0x03, 0x19
        /*00c2*/ 	.short	0x0034


	//----- nvinfo : EIATTR_PARAM_CBANK
	.align		4
        /*00c4*/ 	.byte	0x04, 0x0a
        /*00c6*/ 	.short	(.L_37 - .L_36)
	.align		4
.L_36:
        /*00c8*/ 	.word	index@(.nv.constant0._Z13distancia_GPUPiiiPcS0_S_iii)
        /*00cc*/ 	.short	0x0380
        /*00ce*/ 	.short	0x0034


	//----- nvinfo : EIATTR_SW_WAR
	.align		4
.L_37:
        /*00d0*/ 	.byte	0x04, 0x36
        /*00d2*/ 	.short	(.L_39 - .L_38)
.L_38:
        /*00d4*/ 	.word	0x00000008
.L_39:


//--------------------- .nv.info._Z14inicializa_GPUPiii --------------------------
	.section	.nv.info._Z14inicializa_GPUPiii,"",@"SHT_CUDA_INFO"
	.sectionflags	@""
	.align	4


	//----- nvinfo : EIATTR_CUDA_API_VERSION
	.align		4
        /*0000*/ 	.byte	0x04, 0x37
        /*0002*/ 	.short	(.L_41 - .L_40)
.L_40:
        /*0004*/ 	.word	0x00000082


	//----- nvinfo : EIATTR_KPARAM_INFO
	.align		4
.L_41:
        /*0008*/ 	.byte	0x04, 0x17
        /*000a*/ 	.short	(.L_43 - .L_42)
.L_42:
        /*000c*/ 	.word	0x00000000
        /*0010*/ 	.short	0x0002
        /*0012*/ 	.short	0x000c
        /*0014*/ 	.byte	0x00, 0xf0, 0x11, 0x00


	//----- nvinfo : EIATTR_KPARAM_INFO
	.align		4
.L_43:
        /*0018*/ 	.byte	0x04, 0x17
        /*001a*/ 	.short	(.L_45 - .L_44)
.L_44:
        /*001c*/ 	.word	0x00000000
        /*0020*/ 	.short	0x0001
        /*0022*/ 	.short	0x0008
        /*0024*/ 	.byte	0x00, 0xf0, 0x11, 0x00


	//----- nvinfo : EIATTR_KPARAM_INFO
	.align		4
.L_45:
        /*0028*/ 	.byte	0x04, 0x17
        /*002a*/ 	.short	(.L_47 - .L_46)
.L_46:
        /*002c*/ 	.word	0x00000000
        /*0030*/ 	.short	0x0000
        /*0032*/ 	.short	0x0000
        /*0034*/ 	.byte	0x00, 0xf5, 0x21, 0x00


	//----- nvinfo : EIATTR_SPARSE_MMA_MASK
	.align		4
.L_47:
        /*0038*/ 	.byte	0x03, 0x50
        /*003a*/ 	.short	0x0000


	//----- nvinfo : EIATTR_MAXREG_COUNT
	.align		4
        /*003c*/ 	.byte	0x03, 0x1b
        /*003e*/ 	.short	0x00ff


	//----- nvinfo : EIATTR_MERCURY_ISA_VERSION
	.align		4
        /*0040*/ 	.byte	0x03, 0x5f
        /*0042*/ 	.short	0x0101


	//----- nvinfo : EIATTR_VRC_CTA_INIT_COUNT
	.align		4
        /*0044*/ 	.byte	0x02, 0x4a
	.zero		1
	.zero		1


	//----- nvinfo : EIATTR_EXIT_INSTR_OFFSETS
	.align		4
        /*0048*/ 	.byte	0x04, 0x1c
        /*004a*/ 	.short	(.L_49 - .L_48)


	//   ....[0]....
.L_48:
        /*004c*/ 	.word	0x000000d0


	//   ....[1]....
        /*0050*/ 	.word	0x00000120


	//----- nvinfo : EIATTR_CBANK_PARAM_SIZE
	.align		4
.L_49:
        /*0054*/ 	.byte	0x03, 0x19
        /*0056*/ 	.short	0x0010


	//----- nvinfo : EIATTR_PARAM_CBANK
	.align		4
        /*0058*/ 	.byte	0x04, 0x0a
        /*005a*/ 	.short	(.L_51 - .L_50)
	.align		4
.L_50:
        /*005c*/ 	.word	index@(.nv.constant0._Z14inicializa_GPUPiii)
        /*0060*/ 	.short	0x0380
        /*0062*/ 	.short	0x0010


	//----- nvinfo : EIATTR_SW_WAR
	.align		4
.L_51:
        /*0064*/ 	.byte	0x04, 0x36
        /*0066*/ 	.short	(.L_53 - .L_52)
.L_52:
        /*0068*/ 	.word	0x00000008
.L_53:


//--------------------- .nv.callgraph             --------------------------
	.section	.nv.callgraph,"",@"SHT_CUDA_CALLGRAPH"
	.align	4
	.sectionentsize	8
	.align		4
        /*0000*/ 	.word	0x00000000
	.align		4
        /*0004*/ 	.word	0xffffffff
	.align		4
        /*0008*/ 	.word	0x00000000
	.align		4
        /*000c*/ 	.word	0xfffffffe
	.align		4
        /*0010*/ 	.word	0x00000000
	.align		4
        /*0014*/ 	.word	0xfffffffd
	.align		4
        /*0018*/ 	.word	0x00000000
	.align		4
        /*001c*/ 	.word	0xfffffffc


//--------------------- .text._Z13distancia_GPUPiiiPcS0_S_iii --------------------------
	.section	.text._Z13distancia_GPUPiiiPcS0_S_iii,"ax",@progbits
	.align	128
        .global         _Z13distancia_GPUPiiiPcS0_S_iii
        .type           _Z13distancia_GPUPiiiPcS0_S_iii,@function
        .size           _Z13distancia_GPUPiiiPcS0_S_iii,(.L_x_11 - _Z13distancia_GPUPiiiPcS0_S_iii)
        .other          _Z13distancia_GPUPiiiPcS0_S_iii,@"STO_CUDA_ENTRY STV_DEFAULT"
_Z13distancia_GPUPiiiPcS0_S_iii:
.text._Z13distancia_GPUPiiiPcS0_S_iii:
[----:B------:R-:W-:Y:S01]  /*0000*/  LDC R1, c[0x0][0x37c] ;  /* 0x0000df00ff017b82 */ /* 0x000fe20000000800 */
[----:B------:R-:W0:Y:S01]  /*0010*/  S2R R0, SR_TID.X ;  /* 0x0000000000007919 */ /* 0x000e220000002100 */
[----:B------:R-:W1:Y:S06]  /*0020*/  LDCU UR5, c[0x0][0x3b0] ;  /* 0x00007600ff0577ac */ /* 0x000e6c0008000800 */
[----:B------:R-:W0:Y:S01]  /*0030*/  S2UR UR4, SR_CTAID.X ;  /* 0x00000000000479c3 */ /* 0x000e220000002500 */
[----:B------:R-:W2:Y:S07]  /*0040*/  LDCU.64 UR8, c[0x0][0x358] ;  /* 0x00006b00ff0877ac */ /* 0x000eae0008000a00 */
[----:B------:R-:W0:Y:S01]  /*0050*/  LDC R3, c[0x0][0x360] ;  /* 0x0000d800ff037b82 */ /* 0x000e220000000800 */
[----:B-1----:R-:W-:Y:S01]  /*0060*/  UISETP.GE.AND UP0, UPT, UR5, 0x1, UPT ;  /* 0x000000010500788c */ /* 0x002fe2000bf06270 */
[----:B0-----:R-:W-:-:S08]  /*0070*/  IMAD R2, R3, UR4, R0 ;  /* 0x0000000403027c24 */ /* 0x001fd0000f8e0200 */
[----:B--2---:R-:W-:Y:S05]  /*0080*/  BRA.U !UP0, `(.L_x_0) ;  /* 0x0000000908447547 */ /* 0x004fea000b800000 */
[----:B------:R-:W0:Y:S01]  /*0090*/  LDC.64 R8, c[0x0][0x3a8] ;  /* 0x0000ea00ff087b82 */ /* 0x000e220000000a00 */
[----:B------:R-:W1:Y:S01]  /*00a0*/  LDCU.64 UR6, c[0x0][0x390] ;  /* 0x00007200ff0677ac */ /* 0x000e620008000a00 */
[----:B------:R-:W-:-:S06]  /*00b0*/  IMAD.MOV.U32 R25, RZ, RZ, RZ ;  /* 0x000000ffff197224 */ /* 0x000fcc00078e00ff */
[----:B------:R-:W2:Y:S01]  /*00c0*/  LDC.64 R10, c[0x0][0x388] ;  /* 0x0000e200ff0a7b82 */ /* 0x000ea20000000a00 */
[----:B-1----:R-:W-:-:S04]  /*00d0*/  IADD3 R12, P0, PT, R2, UR6, RZ ;  /* 0x00000006020c7c10 */ /* 0x002fc8000ff1e0ff */
[C---:B------:R-:W-:Y:S01]  /*00e0*/  LEA.HI.X.SX32 R13, R2.reuse, UR7, 0x1, P0 ;  /* 0x00000007020d7c11 */ /* 0x040fe200080f0eff */
[C---:B0-----:R-:W-:Y:S01]  /*00f0*/  VIADD R5, R9.reuse, -UR4 ;  /* 0x8000000409057c36 */ /* 0x041fe20008000000 */
[----:B------:R-:W-:Y:S01]  /*0100*/  ULEA UR4, UR5, 0xffffffff, 0x1 ;  /* 0xffffffff05047891 */ /* 0x000fe2000f8e08ff */
[-C--:B------:R-:W-:Y:S02]  /*0110*/  IMAD R4, R9, R8.reuse, -R2 ;  /* 0x0000000809047224 */ /* 0x080fe400078e0a02 */
[CC--:B------:R-:W-:Y:S01]  /*0120*/  IMAD R15, R5.reuse, R8.reuse, RZ ;  /* 0x00000008050f7224 */ /* 0x0c0fe200078e02ff */
[----:B------:R-:W-:Y:S01]  /*0130*/  UISETP.GE.AND UP0, UPT, UR4, 0x2, UPT ;  /* 0x000000020400788c */ /* 0x000fe2000bf06270 */
[CC--:B------:R-:W-:Y:S02]  /*0140*/  IMAD R6, R5.reuse, R8.reuse, 0x1 ;  /* 0x0000000105067424 */ /* 0x0c0fe400078e0208 */
[-C--:B--2---:R-:W-:Y:S01]  /*0150*/  IMAD R3, R2, R11.reuse, -R0 ;  /* 0x0000000b02037224 */ /* 0x084fe200078e0a00 */
[----:B------:R-:W-:Y:S01]  /*0160*/  IADD3 R7, PT, PT, R10, -0x1, RZ ;  /* 0xffffffff0a077810 */ /* 0x000fe20007ffe0ff */
[----:B------:R-:W-:Y:S01]  /*0170*/  IMAD R9, R2, R11, R15 ;  /* 0x0000000b02097224 */ /* 0x000fe200078e020f */
[----:B------:R-:W-:Y:S01]  /*0180*/  UMOV UR4, URZ ;  /* 0x000000ff00047c82 */ /* 0x000fe20008000000 */
[----:B------:R-:W-:-:S02]  /*0190*/  IMAD R5, R5, R8, R3 ;  /* 0x0000000805057224 */ /* 0x000fc400078e0203 */
[----:B------:R-:W-:Y:S01]  /*01a0*/  VIADD R8, R11, 0xffffffff ;  /* 0xffffffff0b087836 */ /* 0x000fe20000000000 */
[----:B------:R-:W-:Y:S06]  /*01b0*/  BRA.U !UP0, `(.L_x_1) ;  /* 0x00000005084c7547 */ /* 0x000fec000b800000 */
[----:B------:R-:W0:Y:S01]  /*01c0*/  LDC.64 R16, c[0x0][0x380] ;  /* 0x0000e000ff107b82 */ /* 0x000e220000000a00 */
[----:B------:R-:W-:Y:S01]  /*01d0*/  IMAD R10, R2, R11, R11 ;  /* 0x0000000b020a7224 */ /* 0x000fe200078e020b */
[C---:B------:R-:W-:Y:S01]  /*01e0*/  IADD3 R22, PT, PT, -R0.reuse, RZ, RZ ;  /* 0x000000ff00167210 */ /* 0x040fe20007ffe1ff */
[----:B------:R-:W-:Y:S01]  /*01f0*/  IMAD.IADD R11, R9, 0x1, -R0 ;  /* 0x00000001090b7824 */ /* 0x000fe200078e0a00 */
[----:B------:R-:W1:Y:S01]  /*0200*/  LDCU UR6, c[0x0][0x3b0] ;  /* 0x00007600ff0677ac */ /* 0x000e620008000800 */
[----:B------:R-:W-:Y:S01]  /*0210*/  IMAD.MOV.U32 R25, RZ, RZ, RZ ;  /* 0x000000ffff197224 */ /* 0x000fe200078e00ff */
[----:B------:R-:W-:Y:S01]  /*0220*/  IADD3 R10, PT, PT, -R0, R10, R15 ;  /* 0x0000000a000a7210 */ /* 0x000fe20007ffe10f */
[----:B------:R-:W-:Y:S01]  /*0230*/  IMAD.MOV.U32 R23, RZ, RZ, R4 ;  /* 0x000000ffff177224 */ /* 0x000fe200078e0004 */
[----:B------:R-:W2:Y:S01]  /*0240*/  LDCU.64 UR10, c[0x0][0x398] ;  /* 0x00007300ff0a77ac */ /* 0x000ea20008000a00 */
[----:B------:R-:W-:Y:S01]  /*0250*/  ULEA UR7, UR5, 0xfffffffc, 0x1 ;  /* 0xfffffffc05077891 */ /* 0x000fe2000f8e08ff */
[----:B------:R-:W-:-:S11]  /*0260*/  UMOV UR4, 0x1 ;  /* 0x0000000100047882 */ /* 0x000fd60000000000 */
.L_x_6:
[CC--:B------:R-:W-:Y:S01]  /*0270*/  ISETP.GE.AND P0, PT, R23.reuse, R8.reuse, PT ;  /* 0x000000081700720c */ /* 0x0c0fe20003f06270 */
[----:B------:R-:W-:Y:S01]  /*0280*/  UIADD3 UR12, UPT, UPT, UR4, -0x1, URZ ;  /* 0xffffffff040c7890 */ /* 0x000fe2000fffe0ff */
[----:B-1----:R-:W-:Y:S01]  /*0290*/  IADD3 R15, PT, PT, R23, 0x1, RZ ;  /* 0x00000001170f7810 */ /* 0x002fe20007ffe0ff */
[----:B-1----:R-:W-:Y:S01]  /*02a0*/  UMOV UR5, UR6 ;  /* 0x0000000600057c82 */ /* 0x002fe20008000000 */
[C---:B------:R-:W-:Y:S01]  /*02b0*/  VIADD R14, R22.reuse, 0x1 ;  /* 0x00000001160e7836 */ /* 0x040fe20000000000 */
[----:B------:R-:W-:Y:S01]  /*02c0*/  ISETP.GE.OR P0, PT, R22, UR5, P0 ;  /* 0x0000000516007c0c */ /* 0x000fe20008706670 */
[----:B------:R-:W-:Y:S01]  /*02d0*/  BSSY.RECONVERGENT B0, `(.L_x_2) ;  /* 0x000001c000007945 */ /* 0x000fe20003800200 */
[----:B------:R-:W-:Y:S01]  /*02e0*/  ISETP.GE.AND P1, PT, R15, R8, PT ;  /* 0x000000080f00720c */ /* 0x000fe20003f26270 */
[----:B------:R-:W-:Y:S01]  /*02f0*/  VIADD R15, R11, 0x1 ;  /* 0x000000010b0f7836 */ /* 0x000fe20000000000 */
[----:B------:R-:W-:Y:S02]  /*0300*/  ISETP.GT.U32.OR P0, PT, R0, UR12, P0 ;  /* 0x0000000c00007c0c */ /* 0x000fe40008704470 */
[----:B------:R-:W-:Y:S01]  /*0310*/  ISETP.GE.OR P1, PT, R14, UR5, P1 ;  /* 0x000000050e007c0c */ /* 0x000fe20008f26670 */
[----:B0-----:R-:W-:Y:S01]  /*0320*/  IMAD.WIDE.U32 R14, R15, 0x4, R16 ;  /* 0x000000040f0e7825 */ /* 0x001fe200078e0010 */
[----:B------:R-:W-:-:S04]  /*0330*/  ISETP.GE.OR P0, PT, R2, R7, P0 ;  /* 0x000000070200720c */ /* 0x000fc80000706670 */
[----:B------:R-:W-:-:S13]  /*0340*/  ISETP.GE.U32.OR P0, PT, R0, UR5, P0 ;  /* 0x0000000500007c0c */ /* 0x000fda0008706470 */
[----:B------:R-:W-:Y:S05]  /*0350*/  @P0 BRA `(.L_x_3) ;  /* 0x00000000004c0947 */ /* 0x000fea0003800000 */
[----:B------:R-:W-:Y:S01]  /*0360*/  IADD3 R18, PT, PT, R6, R25, RZ ;  /* 0x0000001906127210 */ /* 0x000fe20007ffe0ff */
[----:B------:R-:W3:Y:S03]  /*0370*/  LDG.E.U8 R24, desc[UR8][R12.64+0x1] ;  /* 0x000001080c187981 */ /* 0x000ee6000c1e1100 */
[----:B--2---:R-:W-:Y:S01]  /*0380*/  IADD3 R18, P0, PT, R18, UR10, RZ ;  /* 0x0000000a12127c10 */ /* 0x004fe2000ff1e0ff */
[--C-:B------:R-:W-:Y:S01]  /*0390*/  IMAD.WIDE.U32 R26, R11, 0x4, R16.reuse ;  /* 0x000000040b1a7825 */ /* 0x100fe200078e0010 */
[----:B------:R-:W2:Y:S03]  /*03a0*/  LDG.E R29, desc[UR8][R14.64] ;  /* 0x000000080e1d7981 */ /* 0x000ea6000c1e1900 */
[----:B------:R-:W-:Y:S01]  /*03b0*/  IMAD.X R19, RZ, RZ, UR11, P0 ;  /* 0x0000000bff137e24 */ /* 0x000fe200080e06ff */
[----:B------:R-:W4:Y:S05]  /*03c0*/  LDG.E R28, desc[UR8][R26.64] ;  /* 0x000000081a1c7981 */ /* 0x000f2a000c1e1900 */
[----:B------:R-:W3:Y:S01]  /*03d0*/  LDG.E.U8 R19, desc[UR8][R18.64] ;  /* 0x0000000812137981 */ /* 0x000ee2000c1e1100 */
[----:B------:R-:W-:-:S06]  /*03e0*/  IMAD.WIDE.U32 R20, R10, 0x4, R16 ;  /* 0x000000040a147825 */ /* 0x000fcc00078e0010 */
[----:B------:R-:W5:Y:S01]  /*03f0*/  LDG.E R21, desc[UR8][R20.64] ;  /* 0x0000000814157981 */ /* 0x000f62000c1e1900 */
[----:B------:R-:W-:Y:S01]  /*0400*/  VIADD R25, R25, 0x1 ;  /* 0x0000000119197836 */ /* 0x000fe20000000000 */
[----:B---3--:R-:W-:-:S13]  /*0410*/  ISETP.NE.AND P0, PT, R24, R19, PT ;  /* 0x000000131800720c */ /* 0x008fda0003f05270 */
[----:B----4-:R-:W-:-:S05]  /*0420*/  @P0 VIADD R28, R28, 0x1 ;  /* 0x000000011c1c0836 */ /* 0x010fca0000000000 */
[----:B--2---:R-:W-:Y:S02]  /*0430*/  ISETP.GT.AND P0, PT, R28, R29, PT ;  /* 0x0000001d1c00720c */ /* 0x004fe40003f04270 */
[----:B------:R-:W-:-:S05]  /*0440*/  IADD3 R24, PT, PT, R10, 0x1, RZ ;  /* 0x000000010a187810 */ /* 0x000fca0007ffe0ff */
[----:B------:R-:W-:-:S06]  /*0450*/  IMAD.WIDE.U32 R18, R24, 0x4, R16 ;  /* 0x0000000418127825 */ /* 0x000fcc00078e0010 */
[----:B------:R-:W-:-:S05]  /*0460*/  @P0 VIADD R28, R29, 0x1 ;  /* 0x000000011d1c0836 */ /* 0x000fca0000000000 */
[----:B-----5:R-:W-:-:S05]  /*0470*/  VIADDMNMX R29, R21, 0x1, R28, PT ;  /* 0x00000001151d7846 */ /* 0x020fca000380011c */
[----:B------:R0:W-:Y:S02]  /*0480*/  STG.E desc[UR8][R18.64], R29 ;  /* 0x0000001d12007986 */ /* 0x0001e4000c101908 */
.L_x_3:
[----:B--2---:R-:W-:Y:S05]  /*0490*/  BSYNC.RECONVERGENT B0 ;  /* 0x0000000000007941 */ /* 0x004fea0003800200 */
.L_x_2:
[----:B------:R-:W-:Y:S01]  /*04a0*/  BAR.SYNC.DEFER_BLOCKING 0x0 ;  /* 0x0000000000007b1d */ /* 0x000fe20000010000 */
[----:B------:R-:W-:-:S04]  /*04b0*/  ISETP.GT.U32.OR P1, PT, R0, UR4, P1 ;  /* 0x0000000400007c0c */ /* 0x000fc80008f24470 */
[----:B------:R-:W-:Y:S01]  /*04c0*/  ISETP.GE.OR P1, PT, R2, R7, P1 ;  /* 0x000000070200720c */ /* 0x000fe20000f26670 */
[----:B------:R-:W-:Y:S03]  /*04d0*/  BSSY.RECONVERGENT B0, `(.L_x_4) ;  /* 0x0000018000007945 */ /* 0x000fe60003800200 */
[----:B------:R-:W-:-:S13]  /*04e0*/  ISETP.GE.U32.OR P1, PT, R0, UR5, P1 ;  /* 0x0000000500007c0c */ /* 0x000fda0008f26470 */
[----:B------:R-:W-:Y:S05]  /*04f0*/  @P1 BRA `(.L_x_5) ;  /* 0x0000000000541947 */ /* 0x000fea0003800000 */
[----:B0-----:R-:W-:Y:S01]  /*0500*/  IADD3 R18, PT, PT, R6, R25, RZ ;  /* 0x0000001906127210 */ /* 0x001fe20007ffe0ff */
[----:B------:R-:W2:Y:S03]  /*0510*/  LDG.E.U8 R24, desc[UR8][R12.64+0x1] ;  /* 0x000001080c187981 */ /* 0x000ea6000c1e1100 */
[----:B------:R-:W-:Y:S01]  /*0520*/  IADD3 R18, P0, PT, R18, UR10, RZ ;  /* 0x0000000a12127c10 */ /* 0x000fe2000ff1e0ff */
[----:B------:R-:W-:Y:S01]  /*0530*/  VIADD R21, R11, 0x2 ;  /* 0x000000020b157836 */ /* 0x000fe20000000000 */
[----:B------:R-:W3:Y:S03]  /*0540*/  LDG.E R28, desc[UR8][R14.64] ;  /* 0x000000080e1c7981 */ /* 0x000ee6000c1e1900 */
[----:B------:R-:W-:-:S06]  /*0550*/  IMAD.X R19, RZ, RZ, UR11, P0 ;  /* 0x0000000bff137e24 */ /* 0x000fcc00080e06ff */
[----:B------:R-:W2:Y:S01]  /*0560*/  LDG.E.U8 R19, desc[UR8][R18.64] ;  /* 0x0000000812137981 */ /* 0x000ea2000c1e1100 */
[----:B------:R-:W-:-:S06]  /*0570*/  IMAD.WIDE.U32 R20, R21, 0x4, R16 ;  /* 0x0000000415147825 */ /* 0x000fcc00078e0010 */
[----:B------:R-:W4:Y:S01]  /*0580*/  LDG.E R21, desc[UR8][R20.64] ;  /* 0x0000000814157981 */ /* 0x000f22000c1e1900 */
[----:B------:R-:W-:-:S05]  /*0590*/  IADD3 R27, PT, PT, R10, 0x1, RZ ;  /* 0x000000010a1b7810 */ /* 0x000fca0007ffe0ff */
[----:B------:R-:W-:-:S06]  /*05a0*/  IMAD.WIDE.U32 R26, R27, 0x4, R16 ;  /* 0x000000041b1a7825 */ /* 0x000fcc00078e0010 */
[----:B------:R-:W5:Y:S01]  /*05b0*/  LDG.E R27, desc[UR8][R26.64] ;  /* 0x000000081a1b7981 */ /* 0x000f62000c1e1900 */
[----:B------:R-:W-:Y:S01]  /*05c0*/  VIADD R25, R25, 0x1 ;  /* 0x0000000119197836 */ /* 0x000fe20000000000 */
[----:B--2---:R-:W-:-:S13]  /*05d0*/  ISETP.NE.AND P0, PT, R24, R19, PT ;  /* 0x000000131800720c */ /* 0x004fda0003f05270 */
[----:B---3--:R-:W-:-:S05]  /*05e0*/  @P0 VIADD R28, R28, 0x1 ;  /* 0x000000011c1c0836 */ /* 0x008fca0000000000 */
[----:B----4-:R-:W-:Y:S01]  /*05f0*/  ISETP.GT.AND P0, PT, R28, R21, PT ;  /* 0x000000151c00720c */ /* 0x010fe20003f04270 */
[----:B------:R-:W-:-:S04]  /*0600*/  VIADD R19, R10, 0x2 ;  /* 0x000000020a137836 */ /* 0x000fc80000000000 */
[----:B------:R-:W-:-:S08]  /*0610*/  IMAD.WIDE.U32 R18, R19, 0x4, R16 ;  /* 0x0000000413127825 */ /* 0x000fd000078e0010 */
[----:B------:R-:W-:-:S04]  /*0620*/  @P0 IADD3 R28, PT, PT, R21, 0x1, RZ ;  /* 0x00000001151c0810 */ /* 0x000fc80007ffe0ff */
[----:B-----5:R-:W-:-:S05]  /*0630*/  VIADDMNMX R15, R27, 0x1, R28, PT ;  /* 0x000000011b0f7846 */ /* 0x020fca000380011c */
[----:B------:R1:W-:Y:S02]  /*0640*/  STG.E desc[UR8][R18.64], R15 ;  /* 0x0000000f12007986 */ /* 0x0003e4000c101908 */
.L_x_5:
[----:B------:R-:W-:Y:S05]  /*0650*/  BSYNC.RECONVERGENT B0 ;  /* 0x0000000000007941 */ /* 0x000fea0003800200 */
.L_x_4:
[----:B------:R-:W-:Y:S01]  /*0660*/  BAR.SYNC.DEFER_BLOCKING 0x0 ;  /* 0x0000000000007b1d */ /* 0x000fe20000010000 */
[----:B------:R-:W-:Y:S01]  /*0670*/  UISETP.NE.AND UP0, UPT, UR12, UR7, UPT ;  /* 0x000000070c00728c */ /* 0x000fe2000bf05270 */
[----:B------:R-:W-:Y:S01]  /*0680*/  VIADD R23, R23, 0x2 ;  /* 0x0000000217177836 */ /* 0x000fe20000000000 */
[----:B------:R-:W-:Y:S01]  /*0690*/  IADD3 R11, PT, PT, R11, 0x2, RZ ;  /* 0x000000020b0b7810 */ /* 0x000fe20007ffe0ff */
[----:B------:R-:W-:Y:S01]  /*06a0*/  VIADD R22, R22, 0x2 ;  /* 0x0000000216167836 */ /* 0x000fe20000000000 */
[----:B------:R-:W-:Y:S01]  /*06b0*/  IADD3 R10, PT, PT, R10, 0x2, RZ ;  /* 0x000000020a0a7810 */ /* 0x000fe20007ffe0ff */
[----:B------:R-:W-:-:S04]  /*06c0*/  UIADD3 UR4, UPT, UPT, UR4, 0x2, URZ ;  /* 0x0000000204047890 */ /* 0x000fc8000fffe0ff */
[----:B------:R-:W-:Y:S08]  /*06d0*/  BRA.U UP0, `(.L_x_6) ;  /* 0xfffffff900e47547 */ /* 0x000ff0000b83ffff */
[----:B------:R-:W-:-:S12]  /*06e0*/  UIADD3 UR4, UPT, UPT, UR4, -0x1, URZ ;  /* 0xffffffff04047890 */ /* 0x000fd8000fffe0ff */
.L_x_1:
[----:B------:R-:W-:Y:S01]  /*06f0*/  VIADD R11, R4, UR4 ;  /* 0x00000004040b7c36 */ /* 0x000fe20008000000 */
[----:B------:R-:W-:Y:S01]  /*0700*/  IADD3 R4, PT, PT, -R0, UR4, RZ ;  /* 0x0000000400047c10 */ /* 0x000fe2000fffe1ff */
[----:B------:R-:W-:Y:S03]  /*0710*/  BSSY.RECONVERGENT B0, `(.L_x_7) ;  /* 0x0000027000007945 */ /* 0x000fe60003800200 */
[----:B------:R-:W-:-:S04]  /*0720*/  ISETP.GE.AND P0, PT, R11, R8, PT ;  /* 0x000000080b00720c */ /* 0x000fc80003f06270 */
[----:B------:R-:W-:-:S04]  /*0730*/  ISETP.GE.OR P0, PT, R4, UR5, P0 ;  /* 0x0000000504007c0c */ /* 0x000fc80008706670 */
[----:B------:R-:W-:-:S04]  /*0740*/  ISETP.GT.U32.OR P0, PT, R0, UR4, P0 ;  /* 0x0000000400007c0c */ /* 0x000fc80008704470 */
[----:B------:R-:W-:-:S04]  /*0750*/  ISETP.GE.OR P0, PT, R2, R7, P0 ;  /* 0x000000070200720c */ /* 0x000fc80000706670 */
[----:B------:R-:W-:-:S13]  /*0760*/  ISETP.GE.U32.OR P0, PT, R0, UR5, P0 ;  /* 0x0000000500007c0c */ /* 0x000fda0008706470 */
[----:B------:R-:W-:Y:S05]  /*0770*/  @P0 BRA `(.L_x_8) ;  /* 0x0000000000800947 */ /* 0x000fea0003800000 */
[----:B------:R-:W2:Y:S01]  /*0780*/  LDCU.64 UR6, c[0x0][0x398] ;  /* 0x00007300ff0677ac */ /* 0x000ea20008000a00 */
[----:B------:R-:W-:Y:S01]  /*0790*/  IADD3 R14, PT, PT, R6, R25, RZ ;  /* 0x00000019060e7210 */ /* 0x000fe20007ffe0ff */
[----:B------:R-:W3:Y:S01]  /*07a0*/  LDG.E.U8 R12, desc[UR8][R12.64+0x1] ;  /* 0x000001080c0c7981 */ /* 0x000ee2000c1e1100 */
[----:B------:R-:W4:Y:S02]  /*07b0*/  LDCU.64 UR10, c[0x0][0x380] ;  /* 0x00007000ff0a77ac */ /* 0x000f240008000a00 */
[----:B--2---:R-:W-:Y:S01]  /*07c0*/  IADD3 R14, P0, PT, R14, UR6, RZ ;  /* 0x000000060e0e7c10 */ /* 0x004fe2000ff1e0ff */
[----:B------:R-:W2:Y:S04]  /*07d0*/  LDCU UR6, c[0x0][0x38c] ;  /* 0x00007180ff0677ac */ /* 0x000ea80008000800 */
[----:B-1----:R-:W-:-:S06]  /*07e0*/  IMAD.X R15, RZ, RZ, UR7, P0 ;  /* 0x00000007ff0f7e24 */ /* 0x002fcc00080e06ff */
[----:B------:R-:W3:Y:S01]  /*07f0*/  LDG.E.U8 R15, desc[UR8][R14.64] ;  /* 0x000000080e0f7981 */ /* 0x000ee2000c1e1100 */
[----:B------:R-:W-:Y:S02]  /*0800*/  IADD3 R7, PT, PT, R5, UR4, RZ ;  /* 0x0000000405077c10 */ /* 0x000fe4000fffe0ff */
[----:B---3--:R-:W-:-:S13]  /*0810*/  ISETP.NE.AND P0, PT, R12, R15, PT ;  /* 0x0000000f0c00720c */ /* 0x008fda0003f05270 */
[----:B----4-:R-:W-:Y:S01]  /*0820*/  @P0 MOV R5, UR11 ;  /* 0x0000000b00050c02 */ /* 0x010fe20008000f00 */
[----:B------:R-:W-:-:S04]  /*0830*/  @P0 IMAD.U32 R4, RZ, RZ, UR10 ;  /* 0x0000000aff040e24 */ /* 0x000fc8000f8e00ff */
[----:B------:R-:W-:-:S06]  /*0840*/  @P0 IMAD.WIDE.U32 R10, R7, 0x4, R4 ;  /* 0x00000004070a0825 */ /* 0x000fcc00078e0004 */
[----:B------:R-:W3:Y:S01]  /*0850*/  @P0 LDG.E R10, desc[UR8][R10.64] ;  /* 0x000000080a0a0981 */ /* 0x000ee2000c1e1900 */
[----:B------:R-:W-:Y:S01]  /*0860*/  @!P0 MOV R5, UR11 ;  /* 0x0000000b00058c02 */ /* 0x000fe20008000f00 */
[----:B------:R-:W-:Y:S01]  /*0870*/  @!P0 IMAD.U32 R4, RZ, RZ, UR10 ;  /* 0x0000000aff048e24 */ /* 0x000fe2000f8e00ff */
[----:B------:R-:W-:-:S03]  /*0880*/  IADD3 R3, PT, PT, R6, UR4, R3 ;  /* 0x0000000406037c10 */ /* 0x000fc6000fffe003 */
[----:B------:R-:W-:-:S04]  /*0890*/  @!P0 IMAD.WIDE.U32 R12, R7, 0x4, R4 ;  /* 0x00000004070c8825 */ /* 0x000fc800078e0004 */
[----:B------:R-:W-:Y:S01]  /*08a0*/  IMAD.WIDE.U32 R6, R3, 0x4, R4 ;  /* 0x0000000403067825 */ /* 0x000fe200078e0004 */
[----:B--2---:R-:W-:-:S05]  /*08b0*/  IADD3 R0, PT, PT, -R0, UR6, R9 ;  /* 0x0000000600007c10 */ /* 0x004fca000fffe109 */
[----:B------:R-:W2:Y:S01]  /*08c0*/  LDG.E R6, desc[UR8][R6.64] ;  /* 0x0000000806067981 */ /* 0x000ea2000c1e1900 */
[----:B------:R-:W-:-:S05]  /*08d0*/  IADD3 R3, PT, PT, R0, UR4, RZ ;  /* 0x0000000400037c10 */ /* 0x000fca000fffe0ff */
[----:B------:R-:W-:-:S06]  /*08e0*/  IMAD.WIDE.U32 R8, R3, 0x4, R4 ;  /* 0x0000000403087825 */ /* 0x000fcc00078e0004 */
[----:B------:R-:W4:Y:S01]  /*08f0*/  LDG.E R8, desc[UR8][R8.64] ;  /* 0x0000000808087981 */ /* 0x000f22000c1e1900 */
[----:B---3--:R-:W-:-:S06]  /*0900*/  @P0 VIADD R15, R10, 0x1 ;  /* 0x000000010a0f0836 */ /* 0x008fcc0000000000 */
[----:B------:R-:W2:Y:S01]  /*0910*/  @!P0 LDG.E R15, desc[UR8][R12.64] ;  /* 0x000000080c0f8981 */ /* 0x000ea2000c1e1900 */
[----:B------:R-:W-:-:S04]  /*0920*/  VIADD R3, R3, 0x1 ;  /* 0x0000000103037836 */ /* 0x000fc80000000000 */
[----:B------:R-:W-:Y:S01]  /*0930*/  IMAD.WIDE.U32 R4, R3, 0x4, R4 ;  /* 0x0000000403047825 */ /* 0x000fe200078e0004 */
[----:B--2---:R-:W-:-:S13]  /*0940*/  ISETP.GT.AND P0, PT, R15, R6, PT ;  /* 0x000000060f00720c */ /* 0x004fda0003f04270 */
[----:B------:R-:W-:-:S04]  /*0950*/  @P0 IADD3 R15, PT, PT, R6, 0x1, RZ ;  /* 0x00000001060f0810 */ /* 0x000fc80007ffe0ff */
[----:B----4-:R-:W-:-:S05]  /*0960*/  VIADDMNMX R3, R8, 0x1, R15, PT ;  /* 0x0000000108037846 */ /* 0x010fca000380010f */
[----:B------:R2:W-:Y:S02]  /*0970*/  STG.E desc[UR8][R4.64], R3 ;  /* 0x0000000304007986 */ /* 0x0005e4000c101908 */
.L_x_8:
[----:B------:R-:W-:Y:S05]  /*0980*/  BSYNC.RECONVERGENT B0 ;  /* 0x0000000000007941 */ /* 0x000fea0003800200 */
.L_x_7:
[----:B------:R-:W-:Y:S06]  /*0990*/  BAR.SYNC.DEFER_BLOCKING 0x0 ;  /* 0x0000000000007b1d */ /* 0x000fec0000010000 */
.L_x_0:
[----:B------:R-:W-:-:S13]  /*09a0*/  ISETP.NE.AND P0, PT, R2, RZ, PT ;  /* 0x000000ff0200720c */ /* 0x000fda0003f05270 */
[----:B------:R-:W-:Y:S05]  /*09b0*/  @P0 EXIT ;  /* 0x000000000000094d */ /* 0x000fea0003800000 */
[----:B--2---:R-:W2:Y:S08]  /*09c0*/  LDC.64 R4, c[0x0][0x388] ;  /* 0x0000e200ff047b82 */ /* 0x004eb00000000a00 */
[----:B------:R-:W3:Y:S01]  /*09d0*/  LDC.64 R2, c[0x0][0x380] ;  /* 0x0000e000ff027b82 */ /* 0x000ee20000000a00 */
[----:B--2---:R-:W-:-:S04]  /*09e0*/  IMAD R5, R5, R4, RZ ;  /* 0x0000000405057224 */ /* 0x004fc800078e02ff */
[----:B---3--:R-:W-:-:S06]  /*09f0*/  IMAD.WIDE R2, R5, 0x4, R2 ;  /* 0x0000000405027825 */ /* 0x008fcc00078e0202 */
[----:B------:R-:W2:Y:S01]  /*0a00*/  LDG.E R3, desc[UR8][R2.64+-0x4] ;  /* 0xfffffc0802037981 */ /* 0x000ea2000c1e1900 */
[----:B------:R-:W2:Y:S03]  /*0a10*/  LDC.64 R4, c[0x0][0x3a0] ;  /* 0x0000e800ff047b82 */ /* 0x000ea60000000a00 */
[----:B--2---:R-:W-:Y:S01]  /*0a20*/  STG.E desc[UR8][R4.64], R3 ;  /* 0x0000000304007986 */ /* 0x004fe2000c101908 */
[----:B------:R-:W-:Y:S05]  /*0a30*/  EXIT ;  /* 0x000000000000794d */ /* 0x000fea0003800000 */
.L_x_9:
[----:B------:R-:W-:-:S00]  /*0a40*/  BRA `(.L_x_9) ;  /* 0xfffffffc00fc7947 */ /* 0x000fc0000383ffff */
[----:B------:R-:W-:-:S00]  /*0a50*/  NOP ;  /* 0x0000000000007918 */ /* 0x000fc00000000000 */
        /* <DEDUP_REMOVED lines=10> */
.L_x_11:


//--------------------- .text._Z14inicializa_GPUPiii --------------------------
	.section	.text._Z14inicializa_GPUPiii,"ax",@progbits
	.align	128
        .global         _Z14inicializa_GPUPiii
        .type           _Z14inicializa_GPUPiii,@function
        .size           _Z14inicializa_GPUPiii,(.L_x_12 - _Z14inicializa_GPUPiii)
        .other          _Z14inicializa_GPUPiii,@"STO_CUDA_ENTRY STV_DEFAULT"
_Z14inicializa_GPUPiii:
.text._Z14inicializa_GPUPiii:
[----:B------:R-:W-:Y:S01]  /*0000*/  LDC R1, c[0x0][0x37c] ;  /* 0x0000df00ff017b82 */ /* 0x000fe20000000800 */
[----:B------:R-:W0:Y:S07]  /*0010*/  S2R R0, SR_TID.X ;  /* 0x0000000000007919 */ /* 0x000e2e0000002100 */
[----:B------:R-:W0:Y:S01]  /*0020*/  S2UR UR4, SR_CTAID.X ;  /* 0x00000000000479c3 */ /* 0x000e220000002500 */
[----:B------:R-:W1:Y:S01]  /*0030*/  LDCU UR6, c[0x0][0x38c] ;  /* 0x00007180ff0677ac */ /* 0x000e620008000800 */
[----:B------:R-:W2:Y:S06]  /*0040*/  LDCU UR7, c[0x0][0x388] ;  /* 0x00007100ff0777ac */ /* 0x000eac0008000800 */
[----:B------:R-:W0:Y:S02]  /*0050*/  LDC R5, c[0x0][0x360] ;  /* 0x0000d800ff057b82 */ /* 0x000e240000000800 */
[----:B0-----:R-:W-:Y:S01]  /*0060*/  IMAD R5, R5, UR4, R0 ;  /* 0x0000000405057c24 */ /* 0x001fe2000f8e0200 */
[----:B------:R-:W0:Y:S04]  /*0070*/  LDCU.64 UR4, c[0x0][0x358] ;  /* 0x00006b00ff0477ac */ /* 0x000e280008000a00 */
[----:B-1----:R-:W-:-:S02]  /*0080*/  ISETP.GE.AND P0, PT, R5, UR6, PT ;  /* 0x0000000605007c0c */ /* 0x002fc4000bf06270 */
[----:B--2---:R-:W-:-:S11]  /*0090*/  ISETP.GE.AND P1, PT, R5, UR7, PT ;  /* 0x0000000705007c0c */ /* 0x004fd6000bf26270 */
[----:B------:R-:W1:Y:S02]  /*00a0*/  @!P0 LDC.64 R2, c[0x0][0x380] ;  /* 0x0000e000ff028b82 */ /* 0x000e640000000a00 */
[----:B-1----:R-:W-:-:S05]  /*00b0*/  @!P0 IMAD.WIDE R2, R5, 0x4, R2 ;  /* 0x0000000405028825 */ /* 0x002fca00078e0202 */
[----:B0-----:R0:W-:Y:S01]  /*00c0*/  @!P0 STG.E desc[UR4][R2.64], R5 ;  /* 0x0000000502008986 */ /* 0x0011e2000c101904 */
[----:B------:R-:W-:Y:S05]  /*00d0*/  @P1 EXIT ;  /* 0x000000000000194d */ /* 0x000fea0003800000 */
[----:B0-----:R-:W0:Y:S01]  /*00e0*/  LDC.64 R2, c[0x0][0x380] ;  /* 0x0000e000ff027b82 */ /* 0x001e220000000a00 */
[----:B------:R-:W-:-:S04]  /*00f0*/  IMAD R7, R5, UR6, RZ ;  /* 0x0000000605077c24 */ /* 0x000fc8000f8e02ff */
[----:B0-----:R-:W-:-:S05]  /*0100*/  IMAD.WIDE R2, R7, 0x4, R2 ;  /* 0x0000000407027825 */ /* 0x001fca00078e0202 */
[----:B------:R-:W-:Y:S01]  /*0110*/  STG.E desc[UR4][R2.64], R5 ;  /* 0x0000000502007986 */ /* 0x000fe2000c101904 */
[----:B------:R-:W-:Y:S05]  /*0120*/  EXIT ;  /* 0x000000000000794d */ /* 0x000fea0003800000 */
.L_x_10:
        /* <DEDUP_REMOVED lines=13> */
.L_x_12:


//--------------------- .nv.shared.reserved.0     --------------------------
	.section	.nv.shared.reserved.0,"aw",@nobits
	.weak		__nv_reservedSMEM_offset_0_alias
	.size		__nv_reservedSMEM_offset_0_alias, 0, 64
	.other		__nv_reservedSMEM_offset_0_alias,@"STO_CUDA_RESERVED_SHARED STV_DEFAULT"
__nv_reservedSMEM_offset_0_alias:
	.zero		0
	.zero		64


//--------------------- .nv.constant0._Z13distancia_GPUPiiiPcS0_S_iii --------------------------
	.section	.nv.constant0._Z13distancia_GPUPiiiPcS0_S_iii,"a",@progbits
	.sectionflags	@""
	.align	4
.nv.constant0._Z13distancia_GPUPiiiPcS0_S_iii:
	.zero		948


//--------------------- .nv.constant0._Z14inicializa_GPUPiii --------------------------
	.section	.nv.constant0._Z14inicializa_GPUPiii,"a",@progbits
	.sectionflags	@""
	.align	4
.nv.constant0._Z14inicializa_GPUPiii:
	.zero		912


//--------------------- SYMBOLS --------------------------

	.type		.nv.reservedSmem.offset0,@object
	.size		.nv.reservedSmem.offset0,0x4
